	.headerflags	@"EF_CUDA_TEXMODE_UNIFIED EF_CUDA_64BIT_ADDRESS EF_CUDA_ACCELERATORS EF_CUDA_SM90 EF_CUDA_VIRTUAL_SM(EF_CUDA_SM90)"
	.elftype	@"ET_EXEC"


//--------------------- .nv.info                  --------------------------
	.section	.nv.info,"",@"SHT_CUDA_INFO"
	.align	4


	//----- nvinfo : EIATTR_REGCOUNT
	.align		4
        /*0000*/ 	.byte	0x04, 0x2f
        /*0002*/ 	.short	(.L_3 - .L_2)
	.align		4
.L_2:
        /*0004*/ 	.word	index@(triton_poi_fused__native_batch_norm_legit_no_training_relu_27)
        /*0008*/ 	.word	0x00000014


	//----- nvinfo : EIATTR_MIN_STACK_SIZE
	.align		4
.L_3:
        /*000c*/ 	.byte	0x04, 0x12
        /*000e*/ 	.short	(.L_5 - .L_4)
	.align		4
.L_4:
        /*0010*/ 	.word	index@(triton_poi_fused__native_batch_norm_legit_no_training_relu_27)
        /*0014*/ 	.word	0x00000000


	//----- nvinfo : EIATTR_FRAME_SIZE
	.align		4
.L_5:
        /*0018*/ 	.byte	0x04, 0x11
        /*001a*/ 	.short	(.L_7 - .L_6)
	.align		4
.L_6:
        /*001c*/ 	.word	index@(triton_poi_fused__native_batch_norm_legit_no_training_relu_27)
        /*0020*/ 	.word	0x00000000


	//----- nvinfo : EIATTR_MIN_STACK_SIZE
	.align		4
.L_7:
        /*0024*/ 	.byte	0x04, 0x12
        /*0026*/ 	.short	(.L_9 - .L_8)
	.align		4
.L_8:
        /*0028*/ 	.word	index@(triton_poi_fused__native_batch_norm_legit_no_training_relu_27)
        /*002c*/ 	.word	0x00000000
.L_9:


//--------------------- .nv.info.triton_poi_fused__native_batch_norm_legit_no_training_relu_27 --------------------------
	.section	.nv.info.triton_poi_fused__native_batch_norm_legit_no_training_relu_27,"",@"SHT_CUDA_INFO"
	.sectionflags	@""
	.align	4


	//----- nvinfo : EIATTR_CUDA_API_VERSION
	.align		4
        /*0000*/ 	.byte	0x04, 0x37
        /*0002*/ 	.short	(.L_11 - .L_10)
.L_10:
        /*0004*/ 	.word	0x0000007c


	//----- nvinfo : EIATTR_KPARAM_INFO
	.align		4
.L_11:
        /*0008*/ 	.byte	0x04, 0x17
        /*000a*/ 	.short	(.L_13 - .L_12)
.L_12:
        /*000c*/ 	.word	0x00000000
        /*0010*/ 	.short	0x0006
        /*0012*/ 	.short	0x0030
        /*0014*/ 	.byte	0x00, 0xf0, 0x11, 0x00


	//----- nvinfo : EIATTR_KPARAM_INFO
	.align		4
.L_13:
        /*0018*/ 	.byte	0x04, 0x17
        /*001a*/ 	.short	(.L_15 - .L_14)
.L_14:
        /*001c*/ 	.word	0x00000000
        /*0020*/ 	.short	0x0005
        /*0022*/ 	.short	0x0028
        /*0024*/ 	.byte	0x00, 0xf4, 0x21, 0x00


	//----- nvinfo : EIATTR_KPARAM_INFO
	.align		4
.L_15:
        /*0028*/ 	.byte	0x04, 0x17
        /*002a*/ 	.short	(.L_17 - .L_16)
.L_16:
        /*002c*/ 	.word	0x00000000
        /*0030*/ 	.short	0x0004
        /*0032*/ 	.short	0x0020
        /*0034*/ 	.byte	0x00, 0xf4, 0x21, 0x00


	//----- nvinfo : EIATTR_KPARAM_INFO
	.align		4
.L_17:
        /*0038*/ 	.byte	0x04, 0x17
        /*003a*/ 	.short	(.L_19 - .L_18)
.L_18:
        /*003c*/ 	.word	0x00000000
        /*0040*/ 	.short	0x0003
        /*0042*/ 	.short	0x0018
        /*0044*/ 	.byte	0x00, 0xf4, 0x21, 0x00


	//----- nvinfo : EIATTR_KPARAM_INFO
	.align		4
.L_19:
        /*0048*/ 	.byte	0x04, 0x17
        /*004a*/ 	.short	(.L_21 - .L_20)
.L_20:
        /*004c*/ 	.word	0x00000000
        /*0050*/ 	.short	0x0002
        /*0052*/ 	.short	0x0010
        /*0054*/ 	.byte	0x00, 0xf4, 0x21, 0x00


	//----- nvinfo : EIATTR_KPARAM_INFO
	.align		4
.L_21:
        /*0058*/ 	.byte	0x04, 0x17
        /*005a*/ 	.short	(.L_23 - .L_22)
.L_22:
        /*005c*/ 	.word	0x00000000
        /*0060*/ 	.short	0x0001
        /*0062*/ 	.short	0x0008
        /*0064*/ 	.byte	0x00, 0xf4, 0x21, 0x00


	//----- nvinfo : EIATTR_KPARAM_INFO
	.align		4
.L_23:
        /*0068*/ 	.byte	0x04, 0x17
        /*006a*/ 	.short	(.L_25 - .L_24)
.L_24:
        /*006c*/ 	.word	0x00000000
        /*0070*/ 	.short	0x0000
        /*0072*/ 	.short	0x0000
        /*0074*/ 	.byte	0x00, 0xf4, 0x21, 0x00


	//----- nvinfo : EIATTR_SPARSE_MMA_MASK
	.align		4
.L_25:
        /*0078*/ 	.byte	0x03, 0x50
        /*007a*/ 	.short	0x0000


	//----- nvinfo : EIATTR_MAXREG_COUNT
	.align		4
        /*007c*/ 	.byte	0x03, 0x1b
        /*007e*/ 	.short	0x00ff


	//----- nvinfo : EIATTR_EXIT_INSTR_OFFSETS
	.align		4
        /*0080*/ 	.byte	0x04, 0x1c
        /*0082*/ 	.short	(.L_27 - .L_26)


	//   ....[0]....
.L_26:
        /*0084*/ 	.word	0x00000300


	//   ....[1]....
        /*0088*/ 	.word	0x00000320


	//----- nvinfo : EIATTR_REQNTID
	.align		4
.L_27:
        /*008c*/ 	.byte	0x04, 0x10
        /*008e*/ 	.short	(.L_29 - .L_28)
.L_28:
        /*0090*/ 	.word	0x00000080
        /*0094*/ 	.word	0x00000001
        /*0098*/ 	.word	0x00000001


	//----- nvinfo : EIATTR_CBANK_PARAM_SIZE
	.align		4
.L_29:
        /*009c*/ 	.byte	0x03, 0x19
        /*009e*/ 	.short	0x0034


	//----- nvinfo : EIATTR_PARAM_CBANK
	.align		4
        /*00a0*/ 	.byte	0x04, 0x0a
        /*00a2*/ 	.short	(.L_31 - .L_30)
	.align		4
.L_30:
        /*00a4*/ 	.word	index@(.nv.constant0.triton_poi_fused__native_batch_norm_legit_no_training_relu_27)
        /*00a8*/ 	.short	0x0210
        /*00aa*/ 	.short	0x0034


	//----- nvinfo : EIATTR_SW_WAR
	.align		4
.L_31:
        /*00ac*/ 	.byte	0x04, 0x36
        /*00ae*/ 	.short	(.L_33 - .L_32)
.L_32:
        /*00b0*/ 	.word	0x00000008
.L_33:


//--------------------- .nv.callgraph             --------------------------
	.section	.nv.callgraph,"",@"SHT_CUDA_CALLGRAPH"
	.align	4
	.sectionentsize	8
	.align		4
        /*0000*/ 	.word	0x00000000
	.align		4
        /*0004*/ 	.word	0xffffffff
	.align		4
        /*0008*/ 	.word	0x00000000
	.align		4
        /*000c*/ 	.word	0xfffffffe
	.align		4
        /*0010*/ 	.word	0x00000000
	.align		4
        /*0014*/ 	.word	0xfffffffd
	.align		4
        /*0018*/ 	.word	0x00000000
	.align		4
        /*001c*/ 	.word	0xfffffffc


//--------------------- .nv.constant4             --------------------------
	.section	.nv.constant4,"a",@progbits
	.align	8
	.align		8
.nv.constant4:
        /*0000*/ 	.dword	_$_str
	.align		8
        /*0008*/ 	.dword	_$_str_$_2


//--------------------- .text.triton_poi_fused__native_batch_norm_legit_no_training_relu_27 --------------------------
	.section	.text.triton_poi_fused__native_batch_norm_legit_no_training_relu_27,"ax",@progbits
	.align	128
        .global         triton_poi_fused__native_batch_norm_legit_no_training_relu_27
        .type           triton_poi_fused__native_batch_norm_legit_no_training_relu_27,@function
        .size           triton_poi_fused__native_batch_norm_legit_no_training_relu_27,(.L_x_1 - triton_poi_fused__native_batch_norm_legit_no_training_relu_27)
        .other          triton_poi_fused__native_batch_norm_legit_no_training_relu_27,@"STO_CUDA_ENTRY STV_DEFAULT"
triton_poi_fused__native_batch_norm_legit_no_training_relu_27:
.text.triton_poi_fused__native_batch_norm_legit_no_training_relu_27:
[----:B------:R-:W0:Y:S01]  /*0000*/  LDC R1, c[0x0][0x28] ;  /* 0x00000a00ff017b82 */ /* 0x000e220000000800 */
[----:B------:R-:W1:Y:S07]  /*0010*/  S2R R2, SR_TID.X ;  /* 0x0000000000027919 */ /* 0x000e6e0000002100 */
[----:B------:R-:W2:Y:S01]  /*0020*/  LDC.64 R10, c[0x0][0x220] ;  /* 0x00008800ff0a7b82 */ /* 0x000ea20000000a00 */
[----:B------:R-:W-:Y:S01]  /*0030*/  ULDC.64 UR4, c[0x0][0x208] ;  /* 0x0000820000047ab9 */ /* 0x000fe20000000a00 */
[----:B------:R-:W3:Y:S06]  /*0040*/  S2R R3, SR_CTAID.X ;  /* 0x0000000000037919 */ /* 0x000eec0000002500 */
[----:B------:R-:W4:Y:S08]  /*0050*/  LDC.64 R6, c[0x0][0x210] ;  /* 0x00008400ff067b82 */ /* 0x000f300000000a00 */
[----:B------:R-:W5:Y:S08]  /*0060*/  LDC.64 R8, c[0x0][0x218] ;  /* 0x00008600ff087b82 */ /* 0x000f700000000a00 */
[----:B------:R-:W4:Y:S01]  /*0070*/  LDC.64 R12, c[0x0][0x228] ;  /* 0x00008a00ff0c7b82 */ /* 0x000f220000000a00 */
[----:B-1----:R-:W-:-:S07]  /*0080*/  LOP3.LUT R2, R2, 0x7f, RZ, 0xc0, !PT ;  /* 0x0000007f02027812 */ /* 0x002fce00078ec0ff */
[----:B------:R-:W1:Y:S01]  /*0090*/  LDC.64 R14, c[0x0][0x230] ;  /* 0x00008c00ff0e7b82 */ /* 0x000e620000000a00 */
[----:B---3--:R-:W-:Y:S01]  /*00a0*/  LEA R3, R3, R2, 0x7 ;  /* 0x0000000203037211 */ /* 0x008fe200078e38ff */
[----:B------:R-:W-:-:S03]  /*00b0*/  HFMA2.MMA R2, -RZ, RZ, 0, 0 ;  /* 0x00000000ff027435 */ /* 0x000fc600000001ff */
[----:B------:R-:W-:-:S07]  /*00c0*/  ISETP.GE.AND P0, PT, R3, 0x3c00, PT ;  /* 0x00003c000300780c */ /* 0x000fce0003f06270 */
[----:B------:R-:W-:-:S05]  /*00d0*/  IMAD.HI R0, R3, -0x77777777, R2 ;  /* 0x8888888903007827 */ /* 0x000fca00078e0202 */
[----:B------:R-:W-:-:S04]  /*00e0*/  SHF.R.U32.HI R5, RZ, 0x1f, R0 ;  /* 0x0000001fff057819 */ /* 0x000fc80000011600 */
[----:B------:R-:W-:-:S05]  /*00f0*/  LEA.HI.SX32 R5, R0, R5, 0x17 ;  /* 0x0000000500057211 */ /* 0x000fca00078fbaff */
[----:B------:R-:W-:-:S04]  /*0100*/  IMAD R17, R5, -0x3c0, R3 ;  /* 0xfffffc4005117824 */ /* 0x000fc800078e0203 */
[----:B--2---:R-:W-:-:S05]  /*0110*/  IMAD.WIDE R10, R17, 0x4, R10 ;  /* 0x00000004110a7825 */ /* 0x004fca00078e020a */
[----:B------:R2:W3:Y:S01]  /*0120*/  @!P0 LDG.E.EL R2, desc[UR4][R10.64] ;  /* 0x000000040a028981 */ /* 0x0004e2000c2e1900 */
[----:B------:R-:W-:Y:S02]  /*0130*/  CS2R R4, SRZ ;  /* 0x0000000000047805 */ /* 0x000fe4000001ff00 */
[----:B------:R-:W-:Y:S01]  /*0140*/  MOV R0, RZ ;  /* 0x000000ff00007202 */ /* 0x000fe20000000f00 */
[----:B----4-:R-:W-:-:S04]  /*0150*/  IMAD.WIDE R6, R3, 0x4, R6 ;  /* 0x0000000403067825 */ /* 0x010fc800078e0206 */
[C---:B-----5:R-:W-:Y:S01]  /*0160*/  IMAD.WIDE R8, R17.reuse, 0x4, R8 ;  /* 0x0000000411087825 */ /* 0x060fe200078e0208 */
[----:B------:R4:W5:Y:S03]  /*0170*/  @!P0 LDG.E R5, desc[UR4][R6.64] ;  /* 0x0000000406058981 */ /* 0x000966000c1e1900 */
[C---:B0-2---:R-:W-:Y:S01]  /*0180*/  IMAD.WIDE R10, R17.reuse, 0x4, R12 ;  /* 0x00000004110a7825 */ /* 0x045fe200078e020c */
[----:B------:R0:W5:Y:S03]  /*0190*/  @!P0 LDG.E.EL R0, desc[UR4][R8.64] ;  /* 0x0000000408008981 */ /* 0x000166000c2e1900 */
[----:B-1----:R-:W-:Y:S01]  /*01a0*/  IMAD.WIDE R12, R17, 0x4, R14 ;  /* 0x00000004110c7825 */ /* 0x002fe200078e020e */
[----:B------:R-:W-:Y:S01]  /*01b0*/  HFMA2.MMA R15, -RZ, RZ, 0, 0 ;  /* 0x00000000ff0f7435 */ /* 0x000fe200000001ff */
[----:B------:R-:W2:Y:S01]  /*01c0*/  @!P0 LDG.E.EL R4, desc[UR4][R10.64] ;  /* 0x000000040a048981 */ /* 0x000ea2000c2e1900 */
[----:B----4-:R-:W1:Y:S08]  /*01d0*/  LDC.64 R6, c[0x0][0x238] ;  /* 0x00008e00ff067b82 */ /* 0x010e700000000a00 */
[----:B------:R-:W2:Y:S01]  /*01e0*/  @!P0 LDG.E.EL R15, desc[UR4][R12.64] ;  /* 0x000000040c0f8981 */ /* 0x000ea2000c2e1900 */
[----:B0-----:R-:W-:Y:S01]  /*01f0*/  MOV R9, 0x3e800000 ;  /* 0x3e80000000097802 */ /* 0x001fe20000000f00 */
[----:B---3--:R-:W-:-:S04]  /*0200*/  FADD R2, R2, 9.9999997473787516356e-06 ;  /* 0x3727c5ac02027421 */ /* 0x008fc80000000000 */
[----:B------:R1:W0:Y:S01]  /*0210*/  MUFU.SQRT R14, R2 ;  /* 0x00000002000e7308 */ /* 0x0002220000002000 */
[----:B-----5:R-:W-:Y:S01]  /*0220*/  FADD R0, -R0, R5 ;  /* 0x0000000500007221 */ /* 0x020fe20000000100 */
[----:B-1----:R-:W-:Y:S01]  /*0230*/  IMAD.WIDE R2, R3, 0x4, R6 ;  /* 0x0000000403027825 */ /* 0x002fe200078e0206 */
[C---:B0-----:R-:W-:Y:S02]  /*0240*/  FSETP.GT.AND P1, PT, R14.reuse, 8.50705917302346158658e+37, PT ;  /* 0x7e8000000e00780b */ /* 0x041fe40003f24000 */
[----:B------:R-:W-:Y:S02]  /*0250*/  FSETP.GEU.AND P2, PT, R14, 1.175494350822287508e-38, PT ;  /* 0x008000000e00780b */ /* 0x000fe40003f4e000 */
[----:B------:R-:W-:-:S09]  /*0260*/  FSEL R9, R9, 1, P1 ;  /* 0x3f80000009097808 */ /* 0x000fd20000800000 */
[----:B------:R-:W-:Y:S02]  /*0270*/  @P1 FMUL R14, R14, 0.25 ;  /* 0x3e8000000e0e1820 */ /* 0x000fe40000400000 */
[----:B------:R-:W-:Y:S02]  /*0280*/  @!P2 FMUL R9, R9, 16777216 ;  /* 0x4b8000000909a820 */ /* 0x000fe40000400000 */
[----:B------:R-:W-:-:S06]  /*0290*/  @!P2 FMUL R14, R14, 16777216 ;  /* 0x4b8000000e0ea820 */ /* 0x000fcc0000400000 */
[----:B------:R-:W0:Y:S02]  /*02a0*/  MUFU.RCP R14, R14 ;  /* 0x0000000e000e7308 */ /* 0x000e240000001000 */
[----:B0-----:R-:W-:-:S04]  /*02b0*/  FMUL R9, R14, R9 ;  /* 0x000000090e097220 */ /* 0x001fc80000400000 */
[----:B------:R-:W-:-:S04]  /*02c0*/  FMUL R0, R0, R9 ;  /* 0x0000000900007220 */ /* 0x000fc80000400000 */
[----:B--2---:R-:W-:-:S05]  /*02d0*/  FFMA R0, R0, R4, R15 ;  /* 0x0000000400007223 */ /* 0x004fca000000000f */
[----:B------:R-:W-:-:S04]  /*02e0*/  FSETP.GEU.AND P1, PT, R0, RZ, PT ;  /* 0x000000ff0000720b */ /* 0x000fc80003f2e000 */
[----:B------:R-:W-:Y:S01]  /*02f0*/  FSEL R5, R0, RZ, P1 ;  /* 0x000000ff00057208 */ /* 0x000fe20000800000 */
[----:B------:R-:W-:Y:S08]  /*0300*/  @P0 EXIT ;  /* 0x000000000000094d */ /* 0x000ff00003800000 */
[----:B------:R-:W-:Y:S01]  /*0310*/  STG.E desc[UR4][R2.64], R5 ;  /* 0x0000000502007986 */ /* 0x000fe2000c101904 */
[----:B------:R-:W-:Y:S05]  /*0320*/  EXIT ;  /* 0x000000000000794d */ /* 0x000fea0003800000 */
.L_x_0:
[----:B------:R-:W-:-:S00]  /*0330*/  BRA `(.L_x_0) ;  /* 0xfffffffc00fc7947 */ /* 0x000fc0000383ffff */
[----:B------:R-:W-:-:S00]  /*0340*/  NOP ;  /* 0x0000000000007918 */ /* 0x000fc00000000000 */
        /* <DEDUP_REMOVED lines=11> */
.L_x_1:


//--------------------- .nv.global.init           --------------------------
	.section	.nv.global.init,"aw",@progbits
.nv.global.init:
	.type		_$_str,@object
	.size		_$_str,(_$_str_$_2 - _$_str)
_$_str:
        /*0000*/ 	.byte	0x5f, 0x5f, 0x43, 0x55, 0x44, 0x41, 0x5f, 0x46, 0x54, 0x5a, 0x00
	.type		_$_str_$_2,@object
	.size		_$_str_$_2,(.L_1 - _$_str_$_2)
_$_str_$_2:
        /*000b*/ 	.byte	0x5f, 0x5f, 0x43, 0x55, 0x44, 0x41, 0x5f, 0x50, 0x52, 0x45, 0x43, 0x5f, 0x53, 0x51, 0x52, 0x54
        /*001b*/ 	.byte	0x00
.L_1:


//--------------------- .nv.constant0.triton_poi_fused__native_batch_norm_legit_no_training_relu_27 --------------------------
	.section	.nv.constant0.triton_poi_fused__native_batch_norm_legit_no_training_relu_27,"a",@progbits
	.sectionflags	@""
	.align	4
.nv.constant0.triton_poi_fused__native_batch_norm_legit_no_training_relu_27:
	.zero		580
